//
// Generated by NVIDIA NVVM Compiler
//
// Compiler Build ID: CL-36424714
// Cuda compilation tools, release 13.0, V13.0.88
// Based on NVVM 20.0.0
//

.version 9.0
.target sm_100
.address_size 64

	// .globl	_Z8myKernelPi

.visible .entry _Z8myKernelPi(
	.param .u64 .ptr .align 1 _Z8myKernelPi_param_0
)
{
	.reg .b32 	%r<7>;
	.reg .b64 	%rd<5>;

	ld.param.u64 	%rd1, [_Z8myKernelPi_param_0];
	cvta.to.global.u64 	%rd2, %rd1;
	mov.u32 	%r1, %ctaid.x;
	mov.u32 	%r2, %ntid.x;
	mov.u32 	%r3, %tid.x;
	mad.lo.s32 	%r4, %r1, %r2, %r3;
	mul.wide.s32 	%rd3, %r4, 4;
	add.s64 	%rd4, %rd2, %rd3;
	ld.global.u32 	%r5, [%rd4];
	add.s32 	%r6, %r5, 1;
	st.global.u32 	[%rd4], %r6;
	ret;

}
	// .globl	_Z9myKernel2Pi
.visible .entry _Z9myKernel2Pi(
	.param .u64 .ptr .align 1 _Z9myKernel2Pi_param_0
)
{
	.reg .b32 	%r<7>;
	.reg .b64 	%rd<5>;

	ld.param.u64 	%rd1, [_Z9myKernel2Pi_param_0];
	cvta.to.global.u64 	%rd2, %rd1;
	mov.u32 	%r1, %ctaid.x;
	mov.u32 	%r2, %ntid.x;
	mov.u32 	%r3, %tid.x;
	mad.lo.s32 	%r4, %r1, %r2, %r3;
	mul.wide.s32 	%rd3, %r4, 4;
	add.s64 	%rd4, %rd2, %rd3;
	ld.global.u32 	%r5, [%rd4];
	shl.b32 	%r6, %r5, 1;
	st.global.u32 	[%rd4], %r6;
	ret;

}


// ===== COMPILED SASS (sm_100) =====

	.target	sm_100

	.elftype	@"ET_EXEC"


//--------------------- .note.nv.tkinfo           --------------------------
	.section	.note.nv.tkinfo,"",@"SHT_NOTE"
	.sectionflags	@"SHF_NOTE_NV_TKINFO"
	.tkinfo
        /*0018*/ 	.word	0x00000002
        /*0030*/ 	.string	""
        /*0030*/ 	.string	"ptxas"
        /*0030*/ 	.string	"Cuda compilation tools, release 13.0, V13.0.88"
        /*0030*/ 	.string	"Build cuda_13.0.r13.0/compiler.36424714_0"
        /*0030*/ 	.string	"-arch sm_100 -m 64 "



//--------------------- .note.nv.cuinfo           --------------------------
	.section	.note.nv.cuinfo,"",@"SHT_NOTE"
	.sectionflags	@"SHF_NOTE_NV_CUINFO"
        /*0018*/ 	.short	0x0002
        /*001a*/ 	.short	0x0064
        /*001c*/ 	.short	0x0082
	.zero		2


//--------------------- .nv.info                  --------------------------
	.section	.nv.info,"",@"SHT_CUDA_INFO"
	.align	4


	//----- nvinfo : EIATTR_REGCOUNT
	.align		4
        /*0000*/ 	.byte	0x04, 0x2f
        /*0002*/ 	.short	(.L_1 - .L_0)
	.align		4
.L_0:
        /*0004*/ 	.word	index@(_Z8myKernelPi)
        /*0008*/ 	.word	0x00000008


	//----- nvinfo : EIATTR_FRAME_SIZE
	.align		4
.L_1:
        /*000c*/ 	.byte	0x04, 0x11
        /*000e*/ 	.short	(.L_3 - .L_2)
	.align		4
.L_2:
        /*0010*/ 	.word	index@(_Z8myKernelPi)
        /*0014*/ 	.word	0x00000000


	//----- nvinfo : EIATTR_REGCOUNT
	.align		4
.L_3:
        /*0018*/ 	.byte	0x04, 0x2f
        /*001a*/ 	.short	(.L_5 - .L_4)
	.align		4
.L_4:
        /*001c*/ 	.word	index@(_Z9myKernel2Pi)
        /*0020*/ 	.word	0x00000008


	//----- nvinfo : EIATTR_FRAME_SIZE
	.align		4
.L_5:
        /*0024*/ 	.byte	0x04, 0x11
        /*0026*/ 	.short	(.L_7 - .L_6)
	.align		4
.L_6:
        /*0028*/ 	.word	index@(_Z9myKernel2Pi)
        /*002c*/ 	.word	0x00000000


	//----- nvinfo : EIATTR_MIN_STACK_SIZE
	.align		4
.L_7:
        /*0030*/ 	.byte	0x04, 0x12
        /*0032*/ 	.short	(.L_9 - .L_8)
	.align		4
.L_8:
        /*0034*/ 	.word	index@(_Z9myKernel2Pi)
        /*0038*/ 	.word	0x00000000


	//----- nvinfo : EIATTR_MIN_STACK_SIZE
	.align		4
.L_9:
        /*003c*/ 	.byte	0x04, 0x12
        /*003e*/ 	.short	(.L_11 - .L_10)
	.align		4
.L_10:
        /*0040*/ 	.word	index@(_Z8myKernelPi)
        /*0044*/ 	.word	0x00000000
.L_11:


//--------------------- .nv.compat                --------------------------
	.section	.nv.compat,"",@"SHT_CUDA_COMPAT_INFO"
	.align	4
        /*0000*/ 	.byte	0x02, 0x09, 0x00, 0x00, 0x02, 0x02, 0x01, 0x00, 0x02, 0x05, 0x05, 0x00, 0x03, 0x07, 0x01, 0x01
        /*0010*/ 	.byte	0x02, 0x03, 0x00, 0x00, 0x02, 0x06, 0x01, 0x00, 0x04, 0x0b, 0x08, 0x00, 0x09, 0x00, 0x00, 0x00
        /*0020*/ 	.byte	0x00, 0x00, 0x00, 0x00


//--------------------- .nv.info._Z9myKernel2Pi   --------------------------
	.section	.nv.info._Z9myKernel2Pi,"",@"SHT_CUDA_INFO"
	.sectionflags	@""
	.align	4


	//----- nvinfo : EIATTR_CUDA_API_VERSION
	.align		4
        /*0000*/ 	.byte	0x04, 0x37
        /*0002*/ 	.short	(.L_13 - .L_12)
.L_12:
        /*0004*/ 	.word	0x00000082


	//----- nvinfo : EIATTR_KPARAM_INFO
	.align		4
.L_13:
        /*0008*/ 	.byte	0x04, 0x17
        /*000a*/ 	.short	(.L_15 - .L_14)
.L_14:
        /*000c*/ 	.word	0x00000000
        /*0010*/ 	.short	0x0000
        /*0012*/ 	.short	0x0000
        /*0014*/ 	.byte	0x00, 0xf5, 0x21, 0x00


	//----- nvinfo : EIATTR_SPARSE_MMA_MASK
	.align		4
.L_15:
        /*0018*/ 	.byte	0x03, 0x50
        /*001a*/ 	.short	0x0000


	//----- nvinfo : EIATTR_MAXREG_COUNT
	.align		4
        /*001c*/ 	.byte	0x03, 0x1b
        /*001e*/ 	.short	0x00ff


	//----- nvinfo : EIATTR_MERCURY_ISA_VERSION
	.align		4
        /*0020*/ 	.byte	0x03, 0x5f
        /*0022*/ 	.short	0x0101


	//----- nvinfo : EIATTR_VRC_CTA_INIT_COUNT
	.align		4
        /*0024*/ 	.byte	0x02, 0x4a
	.zero		1
	.zero		1


	//----- nvinfo : EIATTR_EXIT_INSTR_OFFSETS
	.align		4
        /*0028*/ 	.byte	0x04, 0x1c
        /*002a*/ 	.short	(.L_17 - .L_16)


	//   ....[0]....
.L_16:
        /*002c*/ 	.word	0x000000b0


	//----- nvinfo : EIATTR_CBANK_PARAM_SIZE
	.align		4
.L_17:
        /*0030*/ 	.byte	0x03, 0x19
        /*0032*/ 	.short	0x0008


	//----- nvinfo : EIATTR_PARAM_CBANK
	.align		4
        /*0034*/ 	.byte	0x04, 0x0a
        /*0036*/ 	.short	(.L_19 - .L_18)
	.align		4
.L_18:
        /*0038*/ 	.word	index@(.nv.constant0._Z9myKernel2Pi)
        /*003c*/ 	.short	0x0380
        /*003e*/ 	.short	0x0008


	//----- nvinfo : EIATTR_SW_WAR
	.align		4
.L_19:
        /*0040*/ 	.byte	0x04, 0x36
        /*0042*/ 	.short	(.L_21 - .L_20)
.L_20:
        /*0044*/ 	.word	0x00000008
.L_21:


//--------------------- .nv.info._Z8myKernelPi    --------------------------
	.section	.nv.info._Z8myKernelPi,"",@"SHT_CUDA_INFO"
	.sectionflags	@""
	.align	4


	//----- nvinfo : EIATTR_CUDA_API_VERSION
	.align		4
        /*0000*/ 	.byte	0x04, 0x37
        /*0002*/ 	.short	(.L_23 - .L_22)
.L_22:
        /*0004*/ 	.word	0x00000082


	//----- nvinfo : EIATTR_KPARAM_INFO
	.align		4
.L_23:
        /*0008*/ 	.byte	0x04, 0x17
        /*000a*/ 	.short	(.L_25 - .L_24)
.L_24:
        /*000c*/ 	.word	0x00000000
        /*0010*/ 	.short	0x0000
        /*0012*/ 	.short	0x0000
        /*0014*/ 	.byte	0x00, 0xf5, 0x21, 0x00


	//----- nvinfo : EIATTR_SPARSE_MMA_MASK
	.align		4
.L_25:
        /*0018*/ 	.byte	0x03, 0x50
        /*001a*/ 	.short	0x0000


	//----- nvinfo : EIATTR_MAXREG_COUNT
	.align		4
        /*001c*/ 	.byte	0x03, 0x1b
        /*001e*/ 	.short	0x00ff


	//----- nvinfo : EIATTR_MERCURY_ISA_VERSION
	.align		4
        /*0020*/ 	.byte	0x03, 0x5f
        /*0022*/ 	.short	0x0101


	//----- nvinfo : EIATTR_VRC_CTA_INIT_COUNT
	.align		4
        /*0024*/ 	.byte	0x02, 0x4a
	.zero		1
	.zero		1


	//----- nvinfo : EIATTR_EXIT_INSTR_OFFSETS
	.align		4
        /*0028*/ 	.byte	0x04, 0x1c
        /*002a*/ 	.short	(.L_27 - .L_26)


	//   ....[0]....
.L_26:
        /*002c*/ 	.word	0x000000b0


	//----- nvinfo : EIATTR_CBANK_PARAM_SIZE
	.align		4
.L_27:
        /*0030*/ 	.byte	0x03, 0x19
        /*0032*/ 	.short	0x0008


	//----- nvinfo : EIATTR_PARAM_CBANK
	.align		4
        /*0034*/ 	.byte	0x04, 0x0a
        /*0036*/ 	.short	(.L_29 - .L_28)
	.align		4
.L_28:
        /*0038*/ 	.word	index@(.nv.constant0._Z8myKernelPi)
        /*003c*/ 	.short	0x0380
        /*003e*/ 	.short	0x0008


	//----- nvinfo : EIATTR_SW_WAR
	.align		4
.L_29:
        /*0040*/ 	.byte	0x04, 0x36
        /*0042*/ 	.short	(.L_31 - .L_30)
.L_30:
        /*0044*/ 	.word	0x00000008
.L_31:


//--------------------- .nv.callgraph             --------------------------
	.section	.nv.callgraph,"",@"SHT_CUDA_CALLGRAPH"
	.align	4
	.sectionentsize	8
	.align		4
        /*0000*/ 	.word	0x00000000
	.align		4
        /*0004*/ 	.word	0xffffffff
	.align		4
        /*0008*/ 	.word	0x00000000
	.align		4
        /*000c*/ 	.word	0xfffffffe
	.align		4
        /*0010*/ 	.word	0x00000000
	.align		4
        /*0014*/ 	.word	0xfffffffd
	.align		4
        /*0018*/ 	.word	0x00000000
	.align		4
        /*001c*/ 	.word	0xfffffffc


//--------------------- .text._Z9myKernel2Pi      --------------------------
	.section	.text._Z9myKernel2Pi,"ax",@progbits
	.align	128
        .global         _Z9myKernel2Pi
        .type           _Z9myKernel2Pi,@function
        .size           _Z9myKernel2Pi,(.L_x_2 - _Z9myKernel2Pi)
        .other          _Z9myKernel2Pi,@"STO_CUDA_ENTRY STV_DEFAULT"
_Z9myKernel2Pi:
.text._Z9myKernel2Pi:
[----:B------:R-:W-:Y:S01]  /*0000*/  LDC R1, c[0x0][0x37c] ;  /* 0x0000df00ff017b82 */ /* 0x000fe20000000800 */
[----:B------:R-:W0:Y:S07]  /*0010*/  S2R R0, SR_TID.X ;  /* 0x0000000000007919 */ /* 0x000e2e0000002100 */
[----:B------:R-:W0:Y:S01]  /*0020*/  S2UR UR6, SR_CTAID.X ;  /* 0x00000000000679c3 */ /* 0x000e220000002500 */
[----:B------:R-:W1:Y:S07]  /*0030*/  LDCU.64 UR4, c[0x0][0x358] ;  /* 0x00006b00ff0477ac */ /* 0x000e6e0008000a00 */
[----:B------:R-:W0:Y:S08]  /*0040*/  LDC R5, c[0x0][0x360] ;  /* 0x0000d800ff057b82 */ /* 0x000e300000000800 */
[----:B------:R-:W2:Y:S01]  /*0050*/  LDC.64 R2, c[0x0][0x380] ;  /* 0x0000e000ff027b82 */ /* 0x000ea20000000a00 */
[----:B0-----:R-:W-:-:S04]  /*0060*/  IMAD R5, R5, UR6, R0 ;  /* 0x0000000605057c24 */ /* 0x001fc8000f8e0200 */
[----:B--2---:R-:W-:-:S05]  /*0070*/  IMAD.WIDE R2, R5, 0x4, R2 ;  /* 0x0000000405027825 */ /* 0x004fca00078e0202 */
[----:B-1----:R-:W2:Y:S02]  /*0080*/  LDG.E R0, desc[UR4][R2.64] ;  /* 0x0000000402007981 */ /* 0x002ea4000c1e1900 */
[----:B--2---:R-:W-:-:S05]  /*0090*/  SHF.L.U32 R5, R0, 0x1, RZ ;  /* 0x0000000100057819 */ /* 0x004fca00000006ff */
[----:B------:R-:W-:Y:S01]  /*00a0*/  STG.E desc[UR4][R2.64], R5 ;  /* 0x0000000502007986 */ /* 0x000fe2000c101904 */
[----:B------:R-:W-:Y:S05]  /*00b0*/  EXIT ;  /* 0x000000000000794d */ /* 0x000fea0003800000 */
.L_x_0:
[----:B------:R-:W-:-:S00]  /*00c0*/  BRA `(.L_x_0) ;  /* 0xfffffffc00fc7947 */ /* 0x000fc0000383ffff */
[----:B------:R-:W-:-:S00]  /*00d0*/  NOP ;  /* 0x0000000000007918 */ /* 0x000fc00000000000 */
        /* <DEDUP_REMOVED lines=10> */
.L_x_2:


//--------------------- .text._Z8myKernelPi       --------------------------
	.section	.text._Z8myKernelPi,"ax",@progbits
	.align	128
        .global         _Z8myKernelPi
        .type           _Z8myKernelPi,@function
        .size           _Z8myKernelPi,(.L_x_3 - _Z8myKernelPi)
        .other          _Z8myKernelPi,@"STO_CUDA_ENTRY STV_DEFAULT"
_Z8myKernelPi:
.text._Z8myKernelPi:
        /* <DEDUP_REMOVED lines=9> */
[----:B--2---:R-:W-:-:S05]  /*0090*/  IADD3 R5, PT, PT, R0, 0x1, RZ ;  /* 0x0000000100057810 */ /* 0x004fca0007ffe0ff */
[----:B------:R-:W-:Y:S01]  /*00a0*/  STG.E desc[UR4][R2.64], R5 ;  /* 0x0000000502007986 */ /* 0x000fe2000c101904 */
[----:B------:R-:W-:Y:S05]  /*00b0*/  EXIT ;  /* 0x000000000000794d */ /* 0x000fea0003800000 */
.L_x_1:
        /* <DEDUP_REMOVED lines=12> */
.L_x_3:


//--------------------- .nv.shared.reserved.0     --------------------------
	.section	.nv.shared.reserved.0,"aw",@nobits
	.weak		__nv_reservedSMEM_offset_0_alias
	.size		__nv_reservedSMEM_offset_0_alias, 0, 64
	.other		__nv_reservedSMEM_offset_0_alias,@"STO_CUDA_RESERVED_SHARED STV_DEFAULT"
__nv_reservedSMEM_offset_0_alias:
	.zero		0
	.zero		64


//--------------------- .nv.constant0._Z9myKernel2Pi --------------------------
	.section	.nv.constant0._Z9myKernel2Pi,"a",@progbits
	.sectionflags	@""
	.align	4
.nv.constant0._Z9myKernel2Pi:
	.zero		904


//--------------------- .nv.constant0._Z8myKernelPi --------------------------
	.section	.nv.constant0._Z8myKernelPi,"a",@progbits
	.sectionflags	@""
	.align	4
.nv.constant0._Z8myKernelPi:
	.zero		904


//--------------------- SYMBOLS --------------------------

	.type		.nv.reservedSmem.offset0,@object
	.size		.nv.reservedSmem.offset0,0x4
